//
// Generated by NVIDIA NVVM Compiler
//
// Compiler Build ID: CL-36424714
// Cuda compilation tools, release 13.0, V13.0.88
// Based on NVVM 20.0.0
//

.version 9.0
.target sm_100
.address_size 64

	// .globl	_Z16parallelSolverP1PfS_S_

.visible .entry _Z16parallelSolverP1PfS_S_(
	.param .u64 .ptr .align 1 _Z16parallelSolverP1PfS_S__param_0,
	.param .u64 .ptr .align 1 _Z16parallelSolverP1PfS_S__param_1,
	.param .u64 .ptr .align 1 _Z16parallelSolverP1PfS_S__param_2
)
{
	.reg .pred 	%p<4>;
	.reg .b32 	%r<6>;
	.reg .b32 	%f<13>;
	.reg .b64 	%rd<15>;
	.reg .b64 	%fd<7>;

	ld.param.u64 	%rd1, [_Z16parallelSolverP1PfS_S__param_0];
	ld.param.u64 	%rd2, [_Z16parallelSolverP1PfS_S__param_1];
	ld.param.u64 	%rd3, [_Z16parallelSolverP1PfS_S__param_2];
	mov.u32 	%r1, %tid.x;
	add.s32 	%r2, %r1, -5;
	setp.gt.u32 	%p1, %r2, 6;
	@%p1 bra 	$L__BB0_4;
	and.b32  	%r3, %r1, 3;
	setp.eq.s32 	%p2, %r3, 0;
	@%p2 bra 	$L__BB0_4;
	setp.eq.s32 	%p3, %r3, 3;
	@%p3 bra 	$L__BB0_4;
	cvta.to.global.u64 	%rd4, %rd2;
	add.s32 	%r4, %r1, -4;
	mul.wide.u32 	%rd5, %r4, 4;
	add.s64 	%rd6, %rd4, %rd5;
	ld.global.f32 	%f1, [%rd6];
	mul.wide.u32 	%rd7, %r1, 4;
	add.s64 	%rd8, %rd4, %rd7;
	ld.global.f32 	%f2, [%rd8+16];
	add.f32 	%f3, %f1, %f2;
	add.s32 	%r5, %r1, -1;
	mul.wide.u32 	%rd9, %r5, 4;
	add.s64 	%rd10, %rd4, %rd9;
	ld.global.f32 	%f4, [%rd10];
	add.f32 	%f5, %f3, %f4;
	ld.global.f32 	%f6, [%rd8+4];
	add.f32 	%f7, %f5, %f6;
	ld.global.f32 	%f8, [%rd8];
	fma.rn.f32 	%f9, %f8, 0fC0800000, %f7;
	cvt.f64.f32 	%fd1, %f9;
	add.f32 	%f10, %f8, %f8;
	cvt.f64.f32 	%fd2, %f10;
	fma.rn.f64 	%fd3, %fd1, 0d3FE0000000000000, %fd2;
	cvta.to.global.u64 	%rd11, %rd3;
	add.s64 	%rd12, %rd11, %rd7;
	ld.global.f32 	%f11, [%rd12];
	cvt.f64.f32 	%fd4, %f11;
	fma.rn.f64 	%fd5, %fd4, 0dBFEFFE5C91D14E3C, %fd3;
	div.rn.f64 	%fd6, %fd5, 0d3FF000D1B71758E2;
	cvt.rn.f32.f64 	%f12, %fd6;
	cvta.to.global.u64 	%rd13, %rd1;
	add.s64 	%rd14, %rd13, %rd7;
	st.global.f32 	[%rd14], %f12;
$L__BB0_4:
	ret;

}
	// .globl	_Z16parallelSolverP2Pf
.visible .entry _Z16parallelSolverP2Pf(
	.param .u64 .ptr .align 1 _Z16parallelSolverP2Pf_param_0
)
{
	.reg .pred 	%p<8>;
	.reg .b32 	%r<8>;
	.reg .b32 	%f<9>;
	.reg .b64 	%rd<9>;

	ld.param.u64 	%rd3, [_Z16parallelSolverP2Pf_param_0];
	cvta.to.global.u64 	%rd1, %rd3;
	mov.u32 	%r1, %tid.x;
	add.s32 	%r2, %r1, -5;
	setp.gt.u32 	%p1, %r2, 6;
	@%p1 bra 	$L__BB1_3;
	and.b32  	%r3, %r1, 3;
	setp.eq.s32 	%p2, %r3, 3;
	@%p2 bra 	$L__BB1_3;
	setp.ne.s32 	%p3, %r3, 0;
	@%p3 bra 	$L__BB1_11;
$L__BB1_3:
	setp.gt.u32 	%p4, %r1, 3;
	mul.wide.u32 	%rd4, %r1, 4;
	add.s64 	%rd2, %rd1, %rd4;
	@%p4 bra 	$L__BB1_5;
	ld.global.f32 	%f1, [%rd2+16];
	mul.f32 	%f2, %f1, 0f3F400000;
	st.global.f32 	[%rd2], %f2;
$L__BB1_5:
	add.s32 	%r4, %r1, -13;
	setp.gt.u32 	%p5, %r4, 2;
	@%p5 bra 	$L__BB1_7;
	add.s32 	%r5, %r1, -4;
	mul.wide.u32 	%rd5, %r5, 4;
	add.s64 	%rd6, %rd1, %rd5;
	ld.global.f32 	%f3, [%rd6];
	mul.f32 	%f4, %f3, 0f3F400000;
	st.global.f32 	[%rd2], %f4;
$L__BB1_7:
	and.b32  	%r6, %r1, 3;
	setp.eq.s32 	%p6, %r6, 3;
	@%p6 bra 	$L__BB1_10;
	setp.ne.s32 	%p7, %r6, 0;
	@%p7 bra 	$L__BB1_11;
	ld.global.f32 	%f7, [%rd2+4];
	mul.f32 	%f8, %f7, 0f3F400000;
	st.global.f32 	[%rd2], %f8;
	bra.uni 	$L__BB1_11;
$L__BB1_10:
	add.s32 	%r7, %r1, -1;
	mul.wide.u32 	%rd7, %r7, 4;
	add.s64 	%rd8, %rd1, %rd7;
	ld.global.f32 	%f5, [%rd8];
	mul.f32 	%f6, %f5, 0f3F400000;
	st.global.f32 	[%rd2], %f6;
$L__BB1_11:
	ret;

}
	// .globl	_Z16parallelSolverP3Pf
.visible .entry _Z16parallelSolverP3Pf(
	.param .u64 .ptr .align 1 _Z16parallelSolverP3Pf_param_0
)
{
	.reg .pred 	%p<6>;
	.reg .b32 	%r<2>;
	.reg .b32 	%f<9>;
	.reg .b64 	%rd<3>;

	ld.param.u64 	%rd2, [_Z16parallelSolverP3Pf_param_0];
	cvta.to.global.u64 	%rd1, %rd2;
	mov.u32 	%r1, %tid.x;
	setp.gt.s32 	%p1, %r1, 11;
	@%p1 bra 	$L__BB2_4;
	setp.eq.s32 	%p4, %r1, 0;
	@%p4 bra 	$L__BB2_9;
	setp.eq.s32 	%p5, %r1, 3;
	@%p5 bra 	$L__BB2_3;
	bra.uni 	$L__BB2_8;
$L__BB2_3:
	ld.global.f32 	%f1, [%rd1+8];
	mul.f32 	%f2, %f1, 0f3F400000;
	st.global.f32 	[%rd1+12], %f2;
	bra.uni 	$L__BB2_8;
$L__BB2_4:
	setp.eq.s32 	%p2, %r1, 12;
	@%p2 bra 	$L__BB2_7;
	setp.eq.s32 	%p3, %r1, 15;
	@%p3 bra 	$L__BB2_6;
	bra.uni 	$L__BB2_8;
$L__BB2_6:
	ld.global.f32 	%f5, [%rd1+56];
	mul.f32 	%f6, %f5, 0f3F400000;
	st.global.f32 	[%rd1+60], %f6;
	bra.uni 	$L__BB2_8;
$L__BB2_7:
	ld.global.f32 	%f3, [%rd1+32];
	mul.f32 	%f4, %f3, 0f3F400000;
	st.global.f32 	[%rd1+48], %f4;
$L__BB2_8:
	ret;
$L__BB2_9:
	ld.global.f32 	%f7, [%rd1+16];
	mul.f32 	%f8, %f7, 0f3F400000;
	st.global.f32 	[%rd1], %f8;
	bra.uni 	$L__BB2_8;

}


// ===== COMPILED SASS (sm_100) =====

	.target	sm_100

	.elftype	@"ET_EXEC"


//--------------------- .note.nv.tkinfo           --------------------------
	.section	.note.nv.tkinfo,"",@"SHT_NOTE"
	.sectionflags	@"SHF_NOTE_NV_TKINFO"
	.tkinfo
        /*0018*/ 	.word	0x00000002
        /*0030*/ 	.string	""
        /*0030*/ 	.string	"ptxas"
        /*0030*/ 	.string	"Cuda compilation tools, release 13.0, V13.0.88"
        /*0030*/ 	.string	"Build cuda_13.0.r13.0/compiler.36424714_0"
        /*0030*/ 	.string	"-arch sm_100 -m 64 "



//--------------------- .note.nv.cuinfo           --------------------------
	.section	.note.nv.cuinfo,"",@"SHT_NOTE"
	.sectionflags	@"SHF_NOTE_NV_CUINFO"
        /*0018*/ 	.short	0x0002
        /*001a*/ 	.short	0x0064
        /*001c*/ 	.short	0x0082
	.zero		2


//--------------------- .nv.info                  --------------------------
	.section	.nv.info,"",@"SHT_CUDA_INFO"
	.align	4


	//----- nvinfo : EIATTR_REGCOUNT
	.align		4
        /*0000*/ 	.byte	0x04, 0x2f
        /*0002*/ 	.short	(.L_1 - .L_0)
	.align		4
.L_0:
        /*0004*/ 	.word	index@(_Z16parallelSolverP1PfS_S_)
        /*0008*/ 	.word	0x00000017


	//----- nvinfo : EIATTR_FRAME_SIZE
	.align		4
.L_1:
        /*000c*/ 	.byte	0x04, 0x11
        /*000e*/ 	.short	(.L_3 - .L_2)
	.align		4
.L_2:
        /*0010*/ 	.word	index@($__internal_0_$__cuda_sm20_div_rn_f64_full)
        /*0014*/ 	.word	0x00000000


	//----- nvinfo : EIATTR_FRAME_SIZE
	.align		4
.L_3:
        /*0018*/ 	.byte	0x04, 0x11
        /*001a*/ 	.short	(.L_5 - .L_4)
	.align		4
.L_4:
        /*001c*/ 	.word	index@(_Z16parallelSolverP1PfS_S_)
        /*0020*/ 	.word	0x00000000


	//----- nvinfo : EIATTR_REGCOUNT
	.align		4
.L_5:
        /*0024*/ 	.byte	0x04, 0x2f
        /*0026*/ 	.short	(.L_7 - .L_6)
	.align		4
.L_6:
        /*0028*/ 	.word	index@(_Z16parallelSolverP2Pf)
        /*002c*/ 	.word	0x00000010


	//----- nvinfo : EIATTR_FRAME_SIZE
	.align		4
.L_7:
        /*0030*/ 	.byte	0x04, 0x11
        /*0032*/ 	.short	(.L_9 - .L_8)
	.align		4
.L_8:
        /*0034*/ 	.word	index@(_Z16parallelSolverP2Pf)
        /*0038*/ 	.word	0x00000000


	//----- nvinfo : EIATTR_REGCOUNT
	.align		4
.L_9:
        /*003c*/ 	.byte	0x04, 0x2f
        /*003e*/ 	.short	(.L_11 - .L_10)
	.align		4
.L_10:
        /*0040*/ 	.word	index@(_Z16parallelSolverP3Pf)
        /*0044*/ 	.word	0x00000008


	//----- nvinfo : EIATTR_FRAME_SIZE
	.align		4
.L_11:
        /*0048*/ 	.byte	0x04, 0x11
        /*004a*/ 	.short	(.L_13 - .L_12)
	.align		4
.L_12:
        /*004c*/ 	.word	index@(_Z16parallelSolverP3Pf)
        /*0050*/ 	.word	0x00000000


	//----- nvinfo : EIATTR_MIN_STACK_SIZE
	.align		4
.L_13:
        /*0054*/ 	.byte	0x04, 0x12
        /*0056*/ 	.short	(.L_15 - .L_14)
	.align		4
.L_14:
        /*0058*/ 	.word	index@(_Z16parallelSolverP3Pf)
        /*005c*/ 	.word	0x00000000


	//----- nvinfo : EIATTR_MIN_STACK_SIZE
	.align		4
.L_15:
        /*0060*/ 	.byte	0x04, 0x12
        /*0062*/ 	.short	(.L_17 - .L_16)
	.align		4
.L_16:
        /*0064*/ 	.word	index@(_Z16parallelSolverP2Pf)
        /*0068*/ 	.word	0x00000000


	//----- nvinfo : EIATTR_MIN_STACK_SIZE
	.align		4
.L_17:
        /*006c*/ 	.byte	0x04, 0x12
        /*006e*/ 	.short	(.L_19 - .L_18)
	.align		4
.L_18:
        /*0070*/ 	.word	index@(_Z16parallelSolverP1PfS_S_)
        /*0074*/ 	.word	0x00000000
.L_19:


//--------------------- .nv.compat                --------------------------
	.section	.nv.compat,"",@"SHT_CUDA_COMPAT_INFO"
	.align	4
        /*0000*/ 	.byte	0x02, 0x09, 0x00, 0x00, 0x02, 0x02, 0x01, 0x00, 0x02, 0x05, 0x05, 0x00, 0x03, 0x07, 0x01, 0x01
        /*0010*/ 	.byte	0x02, 0x03, 0x00, 0x00, 0x02, 0x06, 0x01, 0x00, 0x04, 0x0b, 0x08, 0x00, 0x01, 0x00, 0x00, 0x00
        /*0020*/ 	.byte	0x00, 0x00, 0x00, 0x00


//--------------------- .nv.info._Z16parallelSolverP3Pf --------------------------
	.section	.nv.info._Z16parallelSolverP3Pf,"",@"SHT_CUDA_INFO"
	.sectionflags	@""
	.align	4


	//----- nvinfo : EIATTR_CUDA_API_VERSION
	.align		4
        /*0000*/ 	.byte	0x04, 0x37
        /*0002*/ 	.short	(.L_21 - .L_20)
.L_20:
        /*0004*/ 	.word	0x00000082


	//----- nvinfo : EIATTR_KPARAM_INFO
	.align		4
.L_21:
        /*0008*/ 	.byte	0x04, 0x17
        /*000a*/ 	.short	(.L_23 - .L_22)
.L_22:
        /*000c*/ 	.word	0x00000000
        /*0010*/ 	.short	0x0000
        /*0012*/ 	.short	0x0000
        /*0014*/ 	.byte	0x00, 0xf5, 0x21, 0x00


	//----- nvinfo : EIATTR_SPARSE_MMA_MASK
	.align		4
.L_23:
        /*0018*/ 	.byte	0x03, 0x50
        /*001a*/ 	.short	0x0000


	//----- nvinfo : EIATTR_MAXREG_COUNT
	.align		4
        /*001c*/ 	.byte	0x03, 0x1b
        /*001e*/ 	.short	0x00ff


	//----- nvinfo : EIATTR_MERCURY_ISA_VERSION
	.align		4
        /*0020*/ 	.byte	0x03, 0x5f
        /*0022*/ 	.short	0x0101


	//----- nvinfo : EIATTR_VRC_CTA_INIT_COUNT
	.align		4
        /*0024*/ 	.byte	0x02, 0x4a
	.zero		1
	.zero		1


	//----- nvinfo : EIATTR_EXIT_INSTR_OFFSETS
	.align		4
        /*0028*/ 	.byte	0x04, 0x1c
        /*002a*/ 	.short	(.L_25 - .L_24)


	//   ....[0]....
.L_24:
        /*002c*/ 	.word	0x000000f0


	//   ....[1]....
        /*0030*/ 	.word	0x00000140


	//   ....[2]....
        /*0034*/ 	.word	0x000001f0


	//   ....[3]....
        /*0038*/ 	.word	0x00000250


	//----- nvinfo : EIATTR_INDIRECT_BRANCH_TARGETS
	.align		4
.L_25:
        /*003c*/ 	.byte	0x04, 0x34
        /*003e*/ 	.short	(.L_27 - .L_26)


	//   ....[0]....
.L_26:
        /*0040*/ 	.word	.L_x_14@srel
        /*0044*/ 	.short	0x0
        /*0046*/ 	.short	0x0
        /*0048*/ 	.word	0x5
        /*004c*/ 	.word	.L_x_15@srel
        /*0050*/ 	.word	.L_x_16@srel
        /*0054*/ 	.word	.L_x_16@srel
        /*0058*/ 	.word	.L_x_18@srel
        /*005c*/ 	.word	.L_x_16@srel


	//   ....[1]....
        /* <DEDUP_REMOVED lines=9> */


	//----- nvinfo : EIATTR_CRS_STACK_SIZE
	.align		4
.L_27:
        /*0080*/ 	.byte	0x04, 0x1e
        /*0082*/ 	.short	(.L_29 - .L_28)
.L_28:
        /*0084*/ 	.word	0x00000000


	//----- nvinfo : EIATTR_CBANK_PARAM_SIZE
	.align		4
.L_29:
        /*0088*/ 	.byte	0x03, 0x19
        /*008a*/ 	.short	0x0008


	//----- nvinfo : EIATTR_PARAM_CBANK
	.align		4
        /*008c*/ 	.byte	0x04, 0x0a
        /*008e*/ 	.short	(.L_31 - .L_30)
	.align		4
.L_30:
        /*0090*/ 	.word	index@(.nv.constant0._Z16parallelSolverP3Pf)
        /*0094*/ 	.short	0x0380
        /*0096*/ 	.short	0x0008


	//----- nvinfo : EIATTR_SW_WAR
	.align		4
.L_31:
        /*0098*/ 	.byte	0x04, 0x36
        /*009a*/ 	.short	(.L_33 - .L_32)
.L_32:
        /*009c*/ 	.word	0x00000008
.L_33:


//--------------------- .nv.info._Z16parallelSolverP2Pf --------------------------
	.section	.nv.info._Z16parallelSolverP2Pf,"",@"SHT_CUDA_INFO"
	.sectionflags	@""
	.align	4


	//----- nvinfo : EIATTR_CUDA_API_VERSION
	.align		4
        /*0000*/ 	.byte	0x04, 0x37
        /*0002*/ 	.short	(.L_35 - .L_34)
.L_34:
        /*0004*/ 	.word	0x00000082


	//----- nvinfo : EIATTR_KPARAM_INFO
	.align		4
.L_35:
        /*0008*/ 	.byte	0x04, 0x17
        /*000a*/ 	.short	(.L_37 - .L_36)
.L_36:
        /*000c*/ 	.word	0x00000000
        /*0010*/ 	.short	0x0000
        /*0012*/ 	.short	0x0000
        /*0014*/ 	.byte	0x00, 0xf5, 0x21, 0x00


	//----- nvinfo : EIATTR_SPARSE_MMA_MASK
	.align		4
.L_37:
        /*0018*/ 	.byte	0x03, 0x50
        /*001a*/ 	.short	0x0000


	//----- nvinfo : EIATTR_MAXREG_COUNT
	.align		4
        /*001c*/ 	.byte	0x03, 0x1b
        /*001e*/ 	.short	0x00ff


	//----- nvinfo : EIATTR_MERCURY_ISA_VERSION
	.align		4
        /*0020*/ 	.byte	0x03, 0x5f
        /*0022*/ 	.short	0x0101


	//----- nvinfo : EIATTR_VRC_CTA_INIT_COUNT
	.align		4
        /*0024*/ 	.byte	0x02, 0x4a
	.zero		1
	.zero		1


	//----- nvinfo : EIATTR_EXIT_INSTR_OFFSETS
	.align		4
        /*0028*/ 	.byte	0x04, 0x1c
        /*002a*/ 	.short	(.L_39 - .L_38)


	//   ....[0]....
.L_38:
        /*002c*/ 	.word	0x000000a0


	//   ....[1]....
        /*0030*/ 	.word	0x000001e0


	//   ....[2]....
        /*0034*/ 	.word	0x00000220


	//   ....[3]....
        /*0038*/ 	.word	0x00000280


	//----- nvinfo : EIATTR_CRS_STACK_SIZE
	.align		4
.L_39:
        /*003c*/ 	.byte	0x04, 0x1e
        /*003e*/ 	.short	(.L_41 - .L_40)
.L_40:
        /*0040*/ 	.word	0x00000000


	//----- nvinfo : EIATTR_CBANK_PARAM_SIZE
	.align		4
.L_41:
        /*0044*/ 	.byte	0x03, 0x19
        /*0046*/ 	.short	0x0008


	//----- nvinfo : EIATTR_PARAM_CBANK
	.align		4
        /*0048*/ 	.byte	0x04, 0x0a
        /*004a*/ 	.short	(.L_43 - .L_42)
	.align		4
.L_42:
        /*004c*/ 	.word	index@(.nv.constant0._Z16parallelSolverP2Pf)
        /*0050*/ 	.short	0x0380
        /*0052*/ 	.short	0x0008


	//----- nvinfo : EIATTR_SW_WAR
	.align		4
.L_43:
        /*0054*/ 	.byte	0x04, 0x36
        /*0056*/ 	.short	(.L_45 - .L_44)
.L_44:
        /*0058*/ 	.word	0x00000008
.L_45:


//--------------------- .nv.info._Z16parallelSolverP1PfS_S_ --------------------------
	.section	.nv.info._Z16parallelSolverP1PfS_S_,"",@"SHT_CUDA_INFO"
	.sectionflags	@""
	.align	4


	//----- nvinfo : EIATTR_CUDA_API_VERSION
	.align		4
        /*0000*/ 	.byte	0x04, 0x37
        /*0002*/ 	.short	(.L_47 - .L_46)
.L_46:
        /*0004*/ 	.word	0x00000082


	//----- nvinfo : EIATTR_KPARAM_INFO
	.align		4
.L_47:
        /*0008*/ 	.byte	0x04, 0x17
        /*000a*/ 	.short	(.L_49 - .L_48)
.L_48:
        /*000c*/ 	.word	0x00000000
        /*0010*/ 	.short	0x0002
        /*0012*/ 	.short	0x0010
        /*0014*/ 	.byte	0x00, 0xf5, 0x21, 0x00


	//----- nvinfo : EIATTR_KPARAM_INFO
	.align		4
.L_49:
        /*0018*/ 	.byte	0x04, 0x17
        /*001a*/ 	.short	(.L_51 - .L_50)
.L_50:
        /*001c*/ 	.word	0x00000000
        /*0020*/ 	.short	0x0001
        /*0022*/ 	.short	0x0008
        /*0024*/ 	.byte	0x00, 0xf5, 0x21, 0x00


	//----- nvinfo : EIATTR_KPARAM_INFO
	.align		4
.L_51:
        /*0028*/ 	.byte	0x04, 0x17
        /*002a*/ 	.short	(.L_53 - .L_52)
.L_52:
        /*002c*/ 	.word	0x00000000
        /*0030*/ 	.short	0x0000
        /*0032*/ 	.short	0x0000
        /*0034*/ 	.byte	0x00, 0xf5, 0x21, 0x00


	//----- nvinfo : EIATTR_SPARSE_MMA_MASK
	.align		4
.L_53:
        /*0038*/ 	.byte	0x03, 0x50
        /*003a*/ 	.short	0x0000


	//----- nvinfo : EIATTR_MAXREG_COUNT
	.align		4
        /*003c*/ 	.byte	0x03, 0x1b
        /*003e*/ 	.short	0x00ff


	//----- nvinfo : EIATTR_MERCURY_ISA_VERSION
	.align		4
        /*0040*/ 	.byte	0x03, 0x5f
        /*0042*/ 	.short	0x0101


	//----- nvinfo : EIATTR_VRC_CTA_INIT_COUNT
	.align		4
        /*0044*/ 	.byte	0x02, 0x4a
	.zero		1
	.zero		1


	//----- nvinfo : EIATTR_EXIT_INSTR_OFFSETS
	.align		4
        /*0048*/ 	.byte	0x04, 0x1c
        /*004a*/ 	.short	(.L_55 - .L_54)


	//   ....[0]....
.L_54:
        /*004c*/ 	.word	0x00000040


	//   ....[1]....
        /*0050*/ 	.word	0x00000060


	//   ....[2]....
        /*0054*/ 	.word	0x00000080


	//   ....[3]....
        /*0058*/ 	.word	0x000003c0


	//----- nvinfo : EIATTR_CRS_STACK_SIZE
	.align		4
.L_55:
        /*005c*/ 	.byte	0x04, 0x1e
        /*005e*/ 	.short	(.L_57 - .L_56)
.L_56:
        /*0060*/ 	.word	0x00000000


	//----- nvinfo : EIATTR_CBANK_PARAM_SIZE
	.align		4
.L_57:
        /*0064*/ 	.byte	0x03, 0x19
        /*0066*/ 	.short	0x0018


	//----- nvinfo : EIATTR_PARAM_CBANK
	.align		4
        /*0068*/ 	.byte	0x04, 0x0a
        /*006a*/ 	.short	(.L_59 - .L_58)
	.align		4
.L_58:
        /*006c*/ 	.word	index@(.nv.constant0._Z16parallelSolverP1PfS_S_)
        /*0070*/ 	.short	0x0380
        /*0072*/ 	.short	0x0018


	//----- nvinfo : EIATTR_SW_WAR
	.align		4
.L_59:
        /*0074*/ 	.byte	0x04, 0x36
        /*0076*/ 	.short	(.L_61 - .L_60)
.L_60:
        /*0078*/ 	.word	0x00000008
.L_61:


//--------------------- .nv.callgraph             --------------------------
	.section	.nv.callgraph,"",@"SHT_CUDA_CALLGRAPH"
	.align	4
	.sectionentsize	8
	.align		4
        /*0000*/ 	.word	0x00000000
	.align		4
        /*0004*/ 	.word	0xffffffff
	.align		4
        /*0008*/ 	.word	0x00000000
	.align		4
        /*000c*/ 	.word	0xfffffffe
	.align		4
        /*0010*/ 	.word	0x00000000
	.align		4
        /*0014*/ 	.word	0xfffffffd
	.align		4
        /*0018*/ 	.word	0x00000000
	.align		4
        /*001c*/ 	.word	0xfffffffc


//--------------------- .nv.constant2._Z16parallelSolverP3Pf --------------------------
	.section	.nv.constant2._Z16parallelSolverP3Pf,"a",@progbits
	.sectionflags	@""
	.align	4
.nv.constant2._Z16parallelSolverP3Pf:
        /*0000*/ 	.byte	0x00, 0x01, 0x00, 0x00, 0x40, 0x02, 0x00, 0x00, 0x40, 0x02, 0x00, 0x00, 0xb0, 0x00, 0x00, 0x00
        /*0010*/ 	.byte	0x40, 0x02, 0x00, 0x00, 0x00, 0x02, 0x00, 0x00, 0x40, 0x02, 0x00, 0x00, 0x40, 0x02, 0x00, 0x00
        /*0020*/ 	.byte	0xb0, 0x01, 0x00, 0x00, 0x40, 0x02, 0x00, 0x00


//--------------------- .text._Z16parallelSolverP3Pf --------------------------
	.section	.text._Z16parallelSolverP3Pf,"ax",@progbits
	.align	128
        .global         _Z16parallelSolverP3Pf
        .type           _Z16parallelSolverP3Pf,@function
        .size           _Z16parallelSolverP3Pf,(.L_x_27 - _Z16parallelSolverP3Pf)
        .other          _Z16parallelSolverP3Pf,@"STO_CUDA_ENTRY STV_DEFAULT"
_Z16parallelSolverP3Pf:
.text._Z16parallelSolverP3Pf:
[----:B------:R-:W-:Y:S01]  /*0000*/  LDC R1, c[0x0][0x37c] ;  /* 0x0000df00ff017b82 */ /* 0x000fe20000000800 */
[----:B------:R-:W0:Y:S01]  /*0010*/  S2R R0, SR_TID.X ;  /* 0x0000000000007919 */ /* 0x000e220000002100 */
[----:B------:R-:W1:Y:S01]  /*0020*/  LDCU.64 UR4, c[0x0][0x358] ;  /* 0x00006b00ff0477ac */ /* 0x000e620008000a00 */
[----:B------:R-:W-:Y:S01]  /*0030*/  BSSY.RECONVERGENT B0, `(.L_x_0) ;  /* 0x0000021000007945 */ /* 0x000fe20003800200 */
[----:B0-----:R-:W-:-:S13]  /*0040*/  ISETP.GT.AND P0, PT, R0, 0xb, PT ;  /* 0x0000000b0000780c */ /* 0x001fda0003f04270 */
[----:B-1----:R-:W-:Y:S05]  /*0050*/  @P0 BRA `(.L_x_1) ;  /* 0x00000000003c0947 */ /* 0x002fea0003800000 */
[----:B------:R-:W-:-:S05]  /*0060*/  VIMNMX.U32 R0, PT, PT, R0, 0x4, PT ;  /* 0x0000000400007848 */ /* 0x000fca0003fe0000 */
[----:B------:R-:W-:-:S04]  /*0070*/  IMAD.SHL.U32 R0, R0, 0x4, RZ ;  /* 0x0000000400007824 */ /* 0x000fc800078e00ff */
[----:B------:R-:W0:Y:S02]  /*0080*/  LDC R2, c[0x2][R0] ;  /* 0x0080000000027b82 */ /* 0x000e240000000800 */
[----:B0-----:R-:W-:-:S04]  /*0090*/  SHF.R.S32.HI R3, RZ, 0x1f, R2 ;  /* 0x0000001fff037819 */ /* 0x001fc80000011402 */
.L_x_14:
[----:B------:R-:W-:Y:S05]  /*00a0*/  BRX R2 -0xb0                                                    (*"BRANCH_TARGETS .L_x_15,.L_x_16,.L_x_18"*) ;  /* 0xfffffffc02d47949 */ /* 0x000fea000383ffff */
.L_x_18:
[----:B------:R-:W0:Y:S02]  /*00b0*/  LDC.64 R2, c[0x0][0x380] ;  /* 0x0000e000ff027b82 */ /* 0x000e240000000a00 */
[----:B0-----:R-:W2:Y:S02]  /*00c0*/  LDG.E R0, desc[UR4][R2.64+0x8] ;  /* 0x0000080402007981 */ /* 0x001ea4000c1e1900 */
[----:B--2---:R-:W-:-:S05]  /*00d0*/  FMUL R5, R0, 0.75 ;  /* 0x3f40000000057820 */ /* 0x004fca0000400000 */
[----:B------:R-:W-:Y:S01]  /*00e0*/  STG.E desc[UR4][R2.64+0xc], R5 ;  /* 0x00000c0502007986 */ /* 0x000fe2000c101904 */
[----:B------:R-:W-:Y:S05]  /*00f0*/  EXIT ;  /* 0x000000000000794d */ /* 0x000fea0003800000 */
.L_x_15:
[----:B------:R-:W0:Y:S02]  /*0100*/  LDC.64 R2, c[0x0][0x380] ;  /* 0x0000e000ff027b82 */ /* 0x000e240000000a00 */
[----:B0-----:R-:W2:Y:S02]  /*0110*/  LDG.E R0, desc[UR4][R2.64+0x10] ;  /* 0x0000100402007981 */ /* 0x001ea4000c1e1900 */
[----:B--2---:R-:W-:-:S05]  /*0120*/  FMUL R5, R0, 0.75 ;  /* 0x3f40000000057820 */ /* 0x004fca0000400000 */
[----:B------:R-:W-:Y:S01]  /*0130*/  STG.E desc[UR4][R2.64], R5 ;  /* 0x0000000502007986 */ /* 0x000fe2000c101904 */
[----:B------:R-:W-:Y:S05]  /*0140*/  EXIT ;  /* 0x000000000000794d */ /* 0x000fea0003800000 */
.L_x_1:
[----:B------:R-:W-:-:S04]  /*0150*/  MOV R3, 0xfffffff4 ;  /* 0xfffffff400037802 */ /* 0x000fc80000000f00 */
[----:B------:R-:W-:-:S05]  /*0160*/  VIADDMNMX.U32 R0, R0, R3, 0x4, PT ;  /* 0x0000000400007446 */ /* 0x000fca0003800003 */
[----:B------:R-:W-:-:S04]  /*0170*/  IMAD.SHL.U32 R0, R0, 0x4, RZ ;  /* 0x0000000400007824 */ /* 0x000fc800078e00ff */
[----:B------:R-:W0:Y:S02]  /*0180*/  LDC R2, c[0x2][R0+0x14] ;  /* 0x0080050000027b82 */ /* 0x000e240000000800 */
[----:B0-----:R-:W-:-:S04]  /*0190*/  SHF.R.S32.HI R3, RZ, 0x1f, R2 ;  /* 0x0000001fff037819 */ /* 0x001fc80000011402 */
.L_x_20:
[----:B------:R-:W-:Y:S05]  /*01a0*/  BRX R2 -0x1b0                                                   (*"BRANCH_TARGETS .L_x_21,.L_x_16,.L_x_24"*) ;  /* 0xfffffffc02947949 */ /* 0x000fea000383ffff */
.L_x_24:
[----:B------:R-:W0:Y:S02]  /*01b0*/  LDC.64 R2, c[0x0][0x380] ;  /* 0x0000e000ff027b82 */ /* 0x000e240000000a00 */
[----:B0-----:R-:W2:Y:S02]  /*01c0*/  LDG.E R0, desc[UR4][R2.64+0x38] ;  /* 0x0000380402007981 */ /* 0x001ea4000c1e1900 */
[----:B--2---:R-:W-:-:S05]  /*01d0*/  FMUL R5, R0, 0.75 ;  /* 0x3f40000000057820 */ /* 0x004fca0000400000 */
[----:B------:R-:W-:Y:S01]  /*01e0*/  STG.E desc[UR4][R2.64+0x3c], R5 ;  /* 0x00003c0502007986 */ /* 0x000fe2000c101904 */
[----:B------:R-:W-:Y:S05]  /*01f0*/  EXIT ;  /* 0x000000000000794d */ /* 0x000fea0003800000 */
.L_x_21:
[----:B------:R-:W0:Y:S02]  /*0200*/  LDC.64 R2, c[0x0][0x380] ;  /* 0x0000e000ff027b82 */ /* 0x000e240000000a00 */
[----:B0-----:R-:W2:Y:S02]  /*0210*/  LDG.E R0, desc[UR4][R2.64+0x20] ;  /* 0x0000200402007981 */ /* 0x001ea4000c1e1900 */
[----:B--2---:R-:W-:-:S05]  /*0220*/  FMUL R5, R0, 0.75 ;  /* 0x3f40000000057820 */ /* 0x004fca0000400000 */
[----:B------:R0:W-:Y:S02]  /*0230*/  STG.E desc[UR4][R2.64+0x30], R5 ;  /* 0x0000300502007986 */ /* 0x0001e4000c101904 */
.L_x_16:
[----:B------:R-:W-:Y:S05]  /*0240*/  BSYNC.RECONVERGENT B0 ;  /* 0x0000000000007941 */ /* 0x000fea0003800200 */
.L_x_0:
[----:B------:R-:W-:Y:S05]  /*0250*/  EXIT ;  /* 0x000000000000794d */ /* 0x000fea0003800000 */
.L_x_2:
[----:B------:R-:W-:-:S00]  /*0260*/  BRA `(.L_x_2) ;  /* 0xfffffffc00fc7947 */ /* 0x000fc0000383ffff */
[----:B------:R-:W-:-:S00]  /*0270*/  NOP ;  /* 0x0000000000007918 */ /* 0x000fc00000000000 */
        /* <DEDUP_REMOVED lines=8> */
.L_x_27:


//--------------------- .text._Z16parallelSolverP2Pf --------------------------
	.section	.text._Z16parallelSolverP2Pf,"ax",@progbits
	.align	128
        .global         _Z16parallelSolverP2Pf
        .type           _Z16parallelSolverP2Pf,@function
        .size           _Z16parallelSolverP2Pf,(.L_x_28 - _Z16parallelSolverP2Pf)
        .other          _Z16parallelSolverP2Pf,@"STO_CUDA_ENTRY STV_DEFAULT"
_Z16parallelSolverP2Pf:
.text._Z16parallelSolverP2Pf:
[----:B------:R-:W-:Y:S01]  /*0000*/  LDC R1, c[0x0][0x37c] ;  /* 0x0000df00ff017b82 */ /* 0x000fe20000000800 */
[----:B------:R-:W0:Y:S01]  /*0010*/  S2R R13, SR_TID.X ;  /* 0x00000000000d7919 */ /* 0x000e220000002100 */
[----:B------:R-:W-:Y:S01]  /*0020*/  BSSY.RECONVERGENT B0, `(.L_x_3) ;  /* 0x0000009000007945 */ /* 0x000fe20003800200 */
[----:B0-----:R-:W-:-:S05]  /*0030*/  VIADD R0, R13, 0xfffffffb ;  /* 0xfffffffb0d007836 */ /* 0x001fca0000000000 */
[----:B------:R-:W-:-:S13]  /*0040*/  ISETP.GT.U32.AND P0, PT, R0, 0x6, PT ;  /* 0x000000060000780c */ /* 0x000fda0003f04070 */
[----:B------:R-:W-:Y:S05]  /*0050*/  @P0 BRA `(.L_x_4) ;  /* 0x0000000000140947 */ /* 0x000fea0003800000 */
[----:B------:R-:W-:-:S04]  /*0060*/  LOP3.LUT R0, R13, 0x3, RZ, 0xc0, !PT ;  /* 0x000000030d007812 */ /* 0x000fc800078ec0ff */
[----:B------:R-:W-:-:S13]  /*0070*/  ISETP.NE.AND P0, PT, R0, 0x3, PT ;  /* 0x000000030000780c */ /* 0x000fda0003f05270 */
[----:B------:R-:W-:Y:S05]  /*0080*/  @!P0 BRA `(.L_x_4) ;  /* 0x0000000000088947 */ /* 0x000fea0003800000 */
[----:B------:R-:W-:-:S13]  /*0090*/  ISETP.NE.AND P0, PT, R0, RZ, PT ;  /* 0x000000ff0000720c */ /* 0x000fda0003f05270 */
[----:B------:R-:W-:Y:S05]  /*00a0*/  @P0 EXIT ;  /* 0x000000000000094d */ /* 0x000fea0003800000 */
.L_x_4:
[----:B------:R-:W-:Y:S05]  /*00b0*/  BSYNC.RECONVERGENT B0 ;  /* 0x0000000000007941 */ /* 0x000fea0003800200 */
.L_x_3:
[----:B------:R-:W0:Y:S01]  /*00c0*/  LDC.64 R6, c[0x0][0x380] ;  /* 0x0000e000ff067b82 */ /* 0x000e220000000a00 */
[----:B------:R-:W1:Y:S01]  /*00d0*/  LDCU.64 UR4, c[0x0][0x358] ;  /* 0x00006b00ff0477ac */ /* 0x000e620008000a00 */
[C---:B------:R-:W-:Y:S01]  /*00e0*/  ISETP.GT.U32.AND P1, PT, R13.reuse, 0x3, PT ;  /* 0x000000030d00780c */ /* 0x040fe20003f24070 */
[----:B0-----:R-:W-:-:S12]  /*00f0*/  IMAD.WIDE.U32 R2, R13, 0x4, R6 ;  /* 0x000000040d027825 */ /* 0x001fd800078e0006 */
[----:B-1----:R-:W2:Y:S01]  /*0100*/  @!P1 LDG.E R0, desc[UR4][R2.64+0x10] ;  /* 0x0000100402009981 */ /* 0x002ea2000c1e1900 */
[----:B------:R-:W-:-:S05]  /*0110*/  VIADD R4, R13, 0xfffffff3 ;  /* 0xfffffff30d047836 */ /* 0x000fca0000000000 */
[----:B------:R-:W-:-:S13]  /*0120*/  ISETP.GT.U32.AND P0, PT, R4, 0x2, PT ;  /* 0x000000020400780c */ /* 0x000fda0003f04070 */
[----:B------:R-:W-:-:S05]  /*0130*/  @!P0 IADD3 R5, PT, PT, R13, -0x4, RZ ;  /* 0xfffffffc0d058810 */ /* 0x000fca0007ffe0ff */
[----:B------:R-:W-:-:S04]  /*0140*/  @!P0 IMAD.WIDE.U32 R4, R5, 0x4, R6 ;  /* 0x0000000405048825 */ /* 0x000fc800078e0006 */
[----:B--2---:R-:W-:-:S05]  /*0150*/  @!P1 FMUL R9, R0, 0.75 ;  /* 0x3f40000000099820 */ /* 0x004fca0000400000 */
[----:B------:R0:W-:Y:S04]  /*0160*/  @!P1 STG.E desc[UR4][R2.64], R9 ;  /* 0x0000000902009986 */ /* 0x0001e8000c101904 */
[----:B------:R-:W2:Y:S01]  /*0170*/  @!P0 LDG.E R4, desc[UR4][R4.64] ;  /* 0x0000000404048981 */ /* 0x000ea2000c1e1900 */
[----:B------:R-:W-:-:S04]  /*0180*/  LOP3.LUT R0, R13, 0x3, RZ, 0xc0, !PT ;  /* 0x000000030d007812 */ /* 0x000fc800078ec0ff */
[----:B------:R-:W-:Y:S01]  /*0190*/  ISETP.NE.AND P1, PT, R0, 0x3, PT ;  /* 0x000000030000780c */ /* 0x000fe20003f25270 */
[----:B--2---:R-:W-:-:S05]  /*01a0*/  @!P0 FMUL R11, R4, 0.75 ;  /* 0x3f400000040b8820 */ /* 0x004fca0000400000 */
[----:B------:R0:W-:Y:S07]  /*01b0*/  @!P0 STG.E desc[UR4][R2.64], R11 ;  /* 0x0000000b02008986 */ /* 0x0001ee000c101904 */
[----:B------:R-:W-:Y:S05]  /*01c0*/  @!P1 BRA `(.L_x_5) ;  /* 0x0000000000189947 */ /* 0x000fea0003800000 */
[----:B------:R-:W-:-:S13]  /*01d0*/  ISETP.NE.AND P0, PT, R0, RZ, PT ;  /* 0x000000ff0000720c */ /* 0x000fda0003f05270 */
[----:B------:R-:W-:Y:S05]  /*01e0*/  @P0 EXIT ;  /* 0x000000000000094d */ /* 0x000fea0003800000 */
[----:B------:R-:W2:Y:S02]  /*01f0*/  LDG.E R0, desc[UR4][R2.64+0x4] ;  /* 0x0000040402007981 */ /* 0x000ea4000c1e1900 */
[----:B--2---:R-:W-:-:S05]  /*0200*/  FMUL R5, R0, 0.75 ;  /* 0x3f40000000057820 */ /* 0x004fca0000400000 */
[----:B------:R-:W-:Y:S01]  /*0210*/  STG.E desc[UR4][R2.64], R5 ;  /* 0x0000000502007986 */ /* 0x000fe2000c101904 */
[----:B------:R-:W-:Y:S05]  /*0220*/  EXIT ;  /* 0x000000000000794d */ /* 0x000fea0003800000 */
.L_x_5:
[----:B------:R-:W-:-:S04]  /*0230*/  VIADD R5, R13, 0xffffffff ;  /* 0xffffffff0d057836 */ /* 0x000fc80000000000 */
[----:B------:R-:W-:-:S06]  /*0240*/  IMAD.WIDE.U32 R4, R5, 0x4, R6 ;  /* 0x0000000405047825 */ /* 0x000fcc00078e0006 */
[----:B------:R-:W2:Y:S02]  /*0250*/  LDG.E R4, desc[UR4][R4.64] ;  /* 0x0000000404047981 */ /* 0x000ea4000c1e1900 */
[----:B--2---:R-:W-:-:S05]  /*0260*/  FMUL R7, R4, 0.75 ;  /* 0x3f40000004077820 */ /* 0x004fca0000400000 */
[----:B------:R-:W-:Y:S01]  /*0270*/  STG.E desc[UR4][R2.64], R7 ;  /* 0x0000000702007986 */ /* 0x000fe2000c101904 */
[----:B------:R-:W-:Y:S05]  /*0280*/  EXIT ;  /* 0x000000000000794d */ /* 0x000fea0003800000 */
.L_x_6:
        /* <DEDUP_REMOVED lines=15> */
.L_x_28:


//--------------------- .text._Z16parallelSolverP1PfS_S_ --------------------------
	.section	.text._Z16parallelSolverP1PfS_S_,"ax",@progbits
	.align	128
        .global         _Z16parallelSolverP1PfS_S_
        .type           _Z16parallelSolverP1PfS_S_,@function
        .size           _Z16parallelSolverP1PfS_S_,(.L_x_26 - _Z16parallelSolverP1PfS_S_)
        .other          _Z16parallelSolverP1PfS_S_,@"STO_CUDA_ENTRY STV_DEFAULT"
_Z16parallelSolverP1PfS_S_:
.text._Z16parallelSolverP1PfS_S_:
[----:B------:R-:W-:Y:S01]  /*0000*/  LDC R1, c[0x0][0x37c] ;  /* 0x0000df00ff017b82 */ /* 0x000fe20000000800 */
[----:B------:R-:W0:Y:S02]  /*0010*/  S2R R0, SR_TID.X ;  /* 0x0000000000007919 */ /* 0x000e240000002100 */
[----:B0-----:R-:W-:-:S05]  /*0020*/  VIADD R2, R0, 0xfffffffb ;  /* 0xfffffffb00027836 */ /* 0x001fca0000000000 */
[----:B------:R-:W-:-:S13]  /*0030*/  ISETP.GT.U32.AND P0, PT, R2, 0x6, PT ;  /* 0x000000060200780c */ /* 0x000fda0003f04070 */
[----:B------:R-:W-:Y:S05]  /*0040*/  @P0 EXIT ;  /* 0x000000000000094d */ /* 0x000fea0003800000 */
[----:B------:R-:W-:-:S13]  /*0050*/  LOP3.LUT P0, R2, R0, 0x3, RZ, 0xc0, !PT ;  /* 0x0000000300027812 */ /* 0x000fda000780c0ff */
[----:B------:R-:W-:Y:S05]  /*0060*/  @!P0 EXIT ;  /* 0x000000000000894d */ /* 0x000fea0003800000 */
[----:B------:R-:W-:-:S13]  /*0070*/  ISETP.NE.AND P0, PT, R2, 0x3, PT ;  /* 0x000000030200780c */ /* 0x000fda0003f05270 */
[----:B------:R-:W-:Y:S05]  /*0080*/  @!P0 EXIT ;  /* 0x000000000000894d */ /* 0x000fea0003800000 */
[----:B------:R-:W0:Y:S01]  /*0090*/  LDC.64 R10, c[0x0][0x388] ;  /* 0x0000e200ff0a7b82 */ /* 0x000e220000000a00 */
[----:B------:R-:W1:Y:S01]  /*00a0*/  LDCU.64 UR4, c[0x0][0x358] ;  /* 0x00006b00ff0477ac */ /* 0x000e620008000a00 */
[C---:B------:R-:W-:Y:S02]  /*00b0*/  VIADD R7, R0.reuse, 0xfffffffc ;  /* 0xfffffffc00077836 */ /* 0x040fe40000000000 */
[----:B------:R-:W-:-:S04]  /*00c0*/  VIADD R3, R0, 0xffffffff ;  /* 0xffffffff00037836 */ /* 0x000fc80000000000 */
[----:B------:R-:W2:Y:S01]  /*00d0*/  LDC.64 R12, c[0x0][0x390] ;  /* 0x0000e400ff0c7b82 */ /* 0x000ea20000000a00 */
[----:B0-----:R-:W-:-:S04]  /*00e0*/  IMAD.WIDE.U32 R6, R7, 0x4, R10 ;  /* 0x0000000407067825 */ /* 0x001fc800078e000a */
[C-C-:B------:R-:W-:Y:S02]  /*00f0*/  IMAD.WIDE.U32 R8, R0.reuse, 0x4, R10.reuse ;  /* 0x0000000400087825 */ /* 0x140fe400078e000a */
[----:B-1----:R-:W3:Y:S02]  /*0100*/  LDG.E R6, desc[UR4][R6.64] ;  /* 0x0000000406067981 */ /* 0x002ee4000c1e1900 */
[----:B------:R-:W-:Y:S02]  /*0110*/  IMAD.WIDE.U32 R10, R3, 0x4, R10 ;  /* 0x00000004030a7825 */ /* 0x000fe400078e000a */
[----:B------:R-:W3:Y:S04]  /*0120*/  LDG.E R3, desc[UR4][R8.64+0x10] ;  /* 0x0000100408037981 */ /* 0x000ee8000c1e1900 */
[----:B------:R-:W4:Y:S04]  /*0130*/  LDG.E R11, desc[UR4][R10.64] ;  /* 0x000000040a0b7981 */ /* 0x000f28000c1e1900 */
[----:B------:R-:W5:Y:S04]  /*0140*/  LDG.E R15, desc[UR4][R8.64+0x4] ;  /* 0x00000404080f7981 */ /* 0x000f68000c1e1900 */
[----:B------:R-:W5:Y:S01]  /*0150*/  LDG.E R17, desc[UR4][R8.64] ;  /* 0x0000000408117981 */ /* 0x000f62000c1e1900 */
[----:B--2---:R-:W-:-:S05]  /*0160*/  IMAD.WIDE.U32 R12, R0, 0x4, R12 ;  /* 0x00000004000c7825 */ /* 0x004fca00078e000c */
[----:B------:R-:W2:Y:S01]  /*0170*/  LDG.E R18, desc[UR4][R12.64] ;  /* 0x000000040c127981 */ /* 0x000ea2000c1e1900 */
[----:B------:R-:W0:Y:S01]  /*0180*/  MUFU.RCP64H R5, 1.0001993179321289062 ;  /* 0x3ff000d100057908 */ /* 0x000e220000001800 */
[----:B------:R-:W-:Y:S01]  /*0190*/  IMAD.MOV.U32 R2, RZ, RZ, -0x48e8a71e ;  /* 0xb71758e2ff027424 */ /* 0x000fe200078e00ff */
[----:B------:R-:W-:Y:S01]  /*01a0*/  UMOV UR6, 0x91d14e3c ;  /* 0x91d14e3c00067882 */ /* 0x000fe20000000000 */
[----:B------:R-:W-:Y:S01]  /*01b0*/  UMOV UR7, 0x3feffe5c ;  /* 0x3feffe5c00077882 */ /* 0x000fe20000000000 */
[----:B------:R-:W-:Y:S01]  /*01c0*/  BSSY.RECONVERGENT B0, `(.L_x_7) ;  /* 0x000001b000007945 */ /* 0x000fe20003800200 */
[----:B---3--:R-:W-:Y:S01]  /*01d0*/  FADD R4, R6, R3 ;  /* 0x0000000306047221 */ /* 0x008fe20000000000 */
[----:B------:R-:W-:-:S03]  /*01e0*/  IMAD.MOV.U32 R3, RZ, RZ, 0x3ff000d1 ;  /* 0x3ff000d1ff037424 */ /* 0x000fc600078e00ff */
[----:B----4-:R-:W-:Y:S01]  /*01f0*/  FADD R14, R4, R11 ;  /* 0x0000000b040e7221 */ /* 0x010fe20000000000 */
[----:B------:R-:W-:-:S03]  /*0200*/  IMAD.MOV.U32 R4, RZ, RZ, 0x1 ;  /* 0x00000001ff047424 */ /* 0x000fc600078e00ff */
[----:B-----5:R-:W-:-:S03]  /*0210*/  FADD R14, R14, R15 ;  /* 0x0000000f0e0e7221 */ /* 0x020fc60000000000 */
[----:B0-----:R-:W-:Y:S01]  /*0220*/  DFMA R6, R4, -R2, 1 ;  /* 0x3ff000000406742b */ /* 0x001fe20000000802 */
[C---:B------:R-:W-:Y:S01]  /*0230*/  FADD R16, R17.reuse, R17 ;  /* 0x0000001111107221 */ /* 0x040fe20000000000 */
[----:B------:R-:W-:-:S03]  /*0240*/  FFMA R14, R17, -4, R14 ;  /* 0xc0800000110e7823 */ /* 0x000fc6000000000e */
[----:B------:R-:W-:Y:S03]  /*0250*/  F2F.F64.F32 R8, R16 ;  /* 0x0000001000087310 */ /* 0x000fe60000201800 */
[----:B------:R-:W-:-:S05]  /*0260*/  DFMA R10, R6, R6, R6 ;  /* 0x00000006060a722b */ /* 0x000fca0000000006 */
[----:B------:R-:W0:Y:S03]  /*0270*/  F2F.F64.F32 R6, R14 ;  /* 0x0000000e00067310 */ /* 0x000e260000201800 */
[----:B------:R-:W-:-:S05]  /*0280*/  DFMA R10, R4, R10, R4 ;  /* 0x0000000a040a722b */ /* 0x000fca0000000004 */
[----:B--2---:R-:W1:Y:S03]  /*0290*/  F2F.F64.F32 R4, R18 ;  /* 0x0000001200047310 */ /* 0x004e660000201800 */
[----:B------:R-:W-:Y:S02]  /*02a0*/  DFMA R12, R10, -R2, 1 ;  /* 0x3ff000000a0c742b */ /* 0x000fe40000000802 */
[----:B0-----:R-:W-:-:S06]  /*02b0*/  DFMA R6, R6, 0.5, R8 ;  /* 0x3fe000000606782b */ /* 0x001fcc0000000008 */
[----:B------:R-:W-:Y:S02]  /*02c0*/  DFMA R12, R10, R12, R10 ;  /* 0x0000000c0a0c722b */ /* 0x000fe4000000000a */
[----:B-1----:R-:W-:-:S08]  /*02d0*/  DFMA R4, R4, -UR6, R6 ;  /* 0x8000000604047c2b */ /* 0x002fd00008000006 */
[----:B------:R-:W-:-:S08]  /*02e0*/  DMUL R6, R4, R12 ;  /* 0x0000000c04067228 */ /* 0x000fd00000000000 */
[----:B------:R-:W-:-:S08]  /*02f0*/  DFMA R2, R6, -R2, R4 ;  /* 0x800000020602722b */ /* 0x000fd00000000004 */
[----:B------:R-:W-:Y:S01]  /*0300*/  DFMA R2, R12, R2, R6 ;  /* 0x000000020c02722b */ /* 0x000fe20000000006 */
[----:B------:R-:W-:-:S09]  /*0310*/  FSETP.GEU.AND P1, PT, |R5|, 6.5827683646048100446e-37, PT ;  /* 0x036000000500780b */ /* 0x000fd20003f2e200 */
[----:B------:R-:W-:-:S05]  /*0320*/  FFMA R6, RZ, 1.8750249147415161133, R3 ;  /* 0x3ff000d1ff067823 */ /* 0x000fca0000000003 */
[----:B------:R-:W-:-:S13]  /*0330*/  FSETP.GT.AND P0, PT, |R6|, 1.469367938527859385e-39, PT ;  /* 0x001000000600780b */ /* 0x000fda0003f04200 */
[----:B------:R-:W-:Y:S05]  /*0340*/  @P0 BRA P1, `(.L_x_8) ;  /* 0x0000000000080947 */ /* 0x000fea0000800000 */
[----:B------:R-:W-:-:S07]  /*0350*/  MOV R6, 0x370 ;  /* 0x0000037000067802 */ /* 0x000fce0000000f00 */
[----:B------:R-:W-:Y:S05]  /*0360*/  CALL.REL.NOINC `($__internal_0_$__cuda_sm20_div_rn_f64_full) ;  /* 0x0000000000187944 */ /* 0x000fea0003c00000 */
.L_x_8:
[----:B------:R-:W-:Y:S05]  /*0370*/  BSYNC.RECONVERGENT B0 ;  /* 0x0000000000007941 */ /* 0x000fea0003800200 */
.L_x_7:
[----:B------:R-:W0:Y:S01]  /*0380*/  LDC.64 R4, c[0x0][0x380] ;  /* 0x0000e000ff047b82 */ /* 0x000e220000000a00 */
[----:B------:R-:W1:Y:S01]  /*0390*/  F2F.F32.F64 R3, R2 ;  /* 0x0000000200037310 */ /* 0x000e620000301000 */
[----:B0-----:R-:W-:-:S05]  /*03a0*/  IMAD.WIDE.U32 R4, R0, 0x4, R4 ;  /* 0x0000000400047825 */ /* 0x001fca00078e0004 */
[----:B-1----:R-:W-:Y:S01]  /*03b0*/  STG.E desc[UR4][R4.64], R3 ;  /* 0x0000000304007986 */ /* 0x002fe2000c101904 */
[----:B------:R-:W-:Y:S05]  /*03c0*/  EXIT ;  /* 0x000000000000794d */ /* 0x000fea0003800000 */
        .weak           $__internal_0_$__cuda_sm20_div_rn_f64_full
        .type           $__internal_0_$__cuda_sm20_div_rn_f64_full,@function
        .size           $__internal_0_$__cuda_sm20_div_rn_f64_full,(.L_x_26 - $__internal_0_$__cuda_sm20_div_rn_f64_full)
$__internal_0_$__cuda_sm20_div_rn_f64_full:
[----:B------:R-:W-:Y:S01]  /*03d0*/  IMAD.MOV.U32 R3, RZ, RZ, 0x3ff000d1 ;  /* 0x3ff000d1ff037424 */ /* 0x000fe200078e00ff */
[----:B------:R-:W-:Y:S01]  /*03e0*/  MOV R2, 0xb71758e2 ;  /* 0xb71758e200027802 */ /* 0x000fe20000000f00 */
[----:B------:R-:W-:Y:S01]  /*03f0*/  IMAD.MOV.U32 R8, RZ, RZ, 0x1 ;  /* 0x00000001ff087424 */ /* 0x000fe200078e00ff */
[C---:B------:R-:W-:Y:S01]  /*0400*/  FSETP.GEU.AND P1, PT, |R5|.reuse, 1.469367938527859385e-39, PT ;  /* 0x001000000500780b */ /* 0x040fe20003f2e200 */
[----:B------:R-:W0:Y:S01]  /*0410*/  MUFU.RCP64H R9, R3 ;  /* 0x0000000300097308 */ /* 0x000e220000001800 */
[----:B------:R-:W-:Y:S01]  /*0420*/  LOP3.LUT R7, R5, 0x7ff00000, RZ, 0xc0, !PT ;  /* 0x7ff0000005077812 */ /* 0x000fe200078ec0ff */
[----:B------:R-:W-:Y:S01]  /*0430*/  IMAD.MOV.U32 R13, RZ, RZ, 0x1ca00000 ;  /* 0x1ca00000ff0d7424 */ /* 0x000fe200078e00ff */
[----:B------:R-:W-:Y:S01]  /*0440*/  BSSY.RECONVERGENT B1, `(.L_x_9) ;  /* 0x0000044000017945 */ /* 0x000fe20003800200 */
[----:B------:R-:W-:Y:S01]  /*0450*/  IMAD.MOV.U32 R19, RZ, RZ, 0x3ff00000 ;  /* 0x3ff00000ff137424 */ /* 0x000fe200078e00ff */
[----:B------:R-:W-:Y:S02]  /*0460*/  ISETP.GE.U32.AND P0, PT, R7, 0x3ff00000, PT ;  /* 0x3ff000000700780c */ /* 0x000fe40003f06070 */
[----:B------:R-:W-:Y:S01]  /*0470*/  MOV R18, R7 ;  /* 0x0000000700127202 */ /* 0x000fe20000000f00 */
[----:B------:R-:W-:Y:S01]  /*0480*/  VIADD R20, R19, 0xffffffff ;  /* 0xffffffff13147836 */ /* 0x000fe20000000000 */
[----:B------:R-:W-:Y:S01]  /*0490*/  SEL R13, R13, 0x63400000, !P0 ;  /* 0x634000000d0d7807 */ /* 0x000fe20004000000 */
[----:B0-----:R-:W-:-:S08]  /*04a0*/  DFMA R10, R8, -R2, 1 ;  /* 0x3ff00000080a742b */ /* 0x001fd00000000802 */
[----:B------:R-:W-:-:S08]  /*04b0*/  DFMA R10, R10, R10, R10 ;  /* 0x0000000a0a0a722b */ /* 0x000fd0000000000a */
[----:B------:R-:W-:Y:S01]  /*04c0*/  DFMA R14, R8, R10, R8 ;  /* 0x0000000a080e722b */ /* 0x000fe20000000008 */
[C-C-:B------:R-:W-:Y:S01]  /*04d0*/  @!P1 LOP3.LUT R10, R13.reuse, 0x80000000, R5.reuse, 0xf8, !PT ;  /* 0x800000000d0a9812 */ /* 0x140fe200078ef805 */
[----:B------:R-:W-:Y:S01]  /*04e0*/  IMAD.MOV.U32 R8, RZ, RZ, R4 ;  /* 0x000000ffff087224 */ /* 0x000fe200078e0004 */
[----:B------:R-:W-:Y:S02]  /*04f0*/  LOP3.LUT R9, R13, 0x800fffff, R5, 0xf8, !PT ;  /* 0x800fffff0d097812 */ /* 0x000fe400078ef805 */
[----:B------:R-:W-:Y:S01]  /*0500*/  @!P1 LOP3.LUT R11, R10, 0x100000, RZ, 0xfc, !PT ;  /* 0x001000000a0b9812 */ /* 0x000fe200078efcff */
[----:B------:R-:W-:Y:S02]  /*0510*/  @!P1 IMAD.MOV.U32 R10, RZ, RZ, RZ ;  /* 0x000000ffff0a9224 */ /* 0x000fe400078e00ff */
[----:B------:R-:W-:-:S04]  /*0520*/  DFMA R16, R14, -R2, 1 ;  /* 0x3ff000000e10742b */ /* 0x000fc80000000802 */
[----:B------:R-:W-:-:S04]  /*0530*/  @!P1 DFMA R8, R8, 2, -R10 ;  /* 0x400000000808982b */ /* 0x000fc8000000080a */
[----:B------:R-:W-:-:S06]  /*0540*/  DFMA R16, R14, R16, R14 ;  /* 0x000000100e10722b */ /* 0x000fcc000000000e */
[----:B------:R-:W-:Y:S02]  /*0550*/  @!P1 LOP3.LUT R18, R9, 0x7ff00000, RZ, 0xc0, !PT ;  /* 0x7ff0000009129812 */ /* 0x000fe400078ec0ff */
[----:B------:R-:W-:-:S03]  /*0560*/  DMUL R10, R16, R8 ;  /* 0x00000008100a7228 */ /* 0x000fc60000000000 */
[----:B------:R-:W-:-:S05]  /*0570*/  VIADD R12, R18, 0xffffffff ;  /* 0xffffffff120c7836 */ /* 0x000fca0000000000 */
[----:B------:R-:W-:Y:S01]  /*0580*/  DFMA R14, R10, -R2, R8 ;  /* 0x800000020a0e722b */ /* 0x000fe20000000008 */
[----:B------:R-:W-:-:S04]  /*0590*/  ISETP.GT.U32.AND P0, PT, R12, 0x7feffffe, PT ;  /* 0x7feffffe0c00780c */ /* 0x000fc80003f04070 */
[----:B------:R-:W-:-:S03]  /*05a0*/  ISETP.GT.U32.OR P0, PT, R20, 0x7feffffe, P0 ;  /* 0x7feffffe1400780c */ /* 0x000fc60000704470 */
[----:B------:R-:W-:-:S10]  /*05b0*/  DFMA R10, R16, R14, R10 ;  /* 0x0000000e100a722b */ /* 0x000fd4000000000a */
[----:B------:R-:W-:Y:S05]  /*05c0*/  @P0 BRA `(.L_x_10) ;  /* 0x0000000000680947 */ /* 0x000fea0003800000 */
[----:B------:R-:W-:-:S05]  /*05d0*/  IMAD.MOV.U32 R4, RZ, RZ, 0x3ff00000 ;  /* 0x3ff00000ff047424 */ /* 0x000fca00078e00ff */
[----:B------:R-:W-:-:S04]  /*05e0*/  VIADDMNMX R7, R7, -R4, 0xb9600000, !PT ;  /* 0xb960000007077446 */ /* 0x000fc80007800904 */
[----:B------:R-:W-:-:S05]  /*05f0*/  VIMNMX R4, PT, PT, R7, 0x46a00000, PT ;  /* 0x46a0000007047848 */ /* 0x000fca0003fe0100 */
[----:B------:R-:W-:Y:S02]  /*0600*/  IMAD.IADD R7, R4, 0x1, -R13 ;  /* 0x0000000104077824 */ /* 0x000fe400078e0a0d */
[----:B------:R-:W-:-:S03]  /*0610*/  IMAD.MOV.U32 R4, RZ, RZ, RZ ;  /* 0x000000ffff047224 */ /* 0x000fc600078e00ff */
[----:B------:R-:W-:-:S06]  /*0620*/  IADD3 R5, PT, PT, R7, 0x7fe00000, RZ ;  /* 0x7fe0000007057810 */ /* 0x000fcc0007ffe0ff */
[----:B------:R-:W-:-:S10]  /*0630*/  DMUL R12, R10, R4 ;  /* 0x000000040a0c7228 */ /* 0x000fd40000000000 */
[----:B------:R-:W-:-:S13]  /*0640*/  FSETP.GTU.AND P0, PT, |R13|, 1.469367938527859385e-39, PT ;  /* 0x001000000d00780b */ /* 0x000fda0003f0c200 */
[----:B------:R-:W-:Y:S05]  /*0650*/  @P0 BRA `(.L_x_11) ;  /* 0x0000000000880947 */ /* 0x000fea0003800000 */
[----:B------:R-:W-:Y:S01]  /*0660*/  DFMA R2, R10, -R2, R8 ;  /* 0x800000020a02722b */ /* 0x000fe20000000008 */
[----:B------:R-:W-:-:S09]  /*0670*/  IMAD.MOV.U32 R4, RZ, RZ, RZ ;  /* 0x000000ffff047224 */ /* 0x000fd200078e00ff */
[C---:B------:R-:W-:Y:S02]  /*0680*/  FSETP.NEU.AND P0, PT, R3.reuse, RZ, PT ;  /* 0x000000ff0300720b */ /* 0x040fe40003f0d000 */
[----:B------:R-:W-:-:S04]  /*0690*/  LOP3.LUT R2, R3, 0x3ff000d1, RZ, 0x3c, !PT ;  /* 0x3ff000d103027812 */ /* 0x000fc800078e3cff */
[----:B------:R-:W-:-:S04]  /*06a0*/  LOP3.LUT R9, R2, 0x80000000, RZ, 0xc0, !PT ;  /* 0x8000000002097812 */ /* 0x000fc800078ec0ff */
[----:B------:R-:W-:-:S03]  /*06b0*/  LOP3.LUT R5, R9, R5, RZ, 0xfc, !PT ;  /* 0x0000000509057212 */ /* 0x000fc600078efcff */
[----:B------:R-:W-:Y:S05]  /*06c0*/  @!P0 BRA `(.L_x_11) ;  /* 0x00000000006c8947 */ /* 0x000fea0003800000 */
[----:B------:R-:W-:Y:S01]  /*06d0*/  IMAD.MOV R3, RZ, RZ, -R7 ;  /* 0x000000ffff037224 */ /* 0x000fe200078e0a07 */
[----:B------:R-:W-:Y:S01]  /*06e0*/  DMUL.RP R4, R10, R4 ;  /* 0x000000040a047228 */ /* 0x000fe20000008000 */
[----:B------:R-:W-:Y:S01]  /*06f0*/  IMAD.MOV.U32 R2, RZ, RZ, RZ ;  /* 0x000000ffff027224 */ /* 0x000fe200078e00ff */
[----:B------:R-:W-:-:S05]  /*0700*/  IADD3 R7, PT, PT, -R7, -0x43300000, RZ ;  /* 0xbcd0000007077810 */ /* 0x000fca0007ffe1ff */
[----:B------:R-:W-:-:S03]  /*0710*/  DFMA R2, R12, -R2, R10 ;  /* 0x800000020c02722b */ /* 0x000fc6000000000a */
[----:B------:R-:W-:-:S07]  /*0720*/  LOP3.LUT R9, R5, R9, RZ, 0x3c, !PT ;  /* 0x0000000905097212 */ /* 0x000fce00078e3cff */
[----:B------:R-:W-:-:S04]  /*0730*/  FSETP.NEU.AND P0, PT, |R3|, R7, PT ;  /* 0x000000070300720b */ /* 0x000fc80003f0d200 */
[----:B------:R-:W-:Y:S02]  /*0740*/  FSEL R12, R4, R12, !P0 ;  /* 0x0000000c040c7208 */ /* 0x000fe40004000000 */
[----:B------:R-:W-:Y:S01]  /*0750*/  FSEL R13, R9, R13, !P0 ;  /* 0x0000000d090d7208 */ /* 0x000fe20004000000 */
[----:B------:R-:W-:Y:S06]  /*0760*/  BRA `(.L_x_11) ;  /* 0x0000000000447947 */ /* 0x000fec0003800000 */
.L_x_10:
[----:B------:R-:W-:-:S14]  /*0770*/  DSETP.NAN.AND P0, PT, R4, R4, PT ;  /* 0x000000040400722a */ /* 0x000fdc0003f08000 */
[----:B------:R-:W-:Y:S05]  /*0780*/  @P0 BRA `(.L_x_12) ;  /* 0x0000000000340947 */ /* 0x000fea0003800000 */
[----:B------:R-:W-:Y:S01]  /*0790*/  ISETP.NE.AND P0, PT, R18, R19, PT ;  /* 0x000000131200720c */ /* 0x000fe20003f05270 */
[----:B------:R-:W-:Y:S01]  /*07a0*/  IMAD.MOV.U32 R13, RZ, RZ, -0x80000 ;  /* 0xfff80000ff0d7424 */ /* 0x000fe200078e00ff */
[----:B------:R-:W-:-:S11]  /*07b0*/  MOV R12, 0x0 ;  /* 0x00000000000c7802 */ /* 0x000fd60000000f00 */
[----:B------:R-:W-:Y:S05]  /*07c0*/  @!P0 BRA `(.L_x_11) ;  /* 0x00000000002c8947 */ /* 0x000fea0003800000 */
[----:B------:R-:W-:Y:S02]  /*07d0*/  ISETP.NE.AND P0, PT, R18, 0x7ff00000, PT ;  /* 0x7ff000001200780c */ /* 0x000fe40003f05270 */
[----:B------:R-:W-:Y:S02]  /*07e0*/  LOP3.LUT R4, R5, 0x3ff000d1, RZ, 0x3c, !PT ;  /* 0x3ff000d105047812 */ /* 0x000fe400078e3cff */
[----:B------:R-:W-:Y:S02]  /*07f0*/  ISETP.EQ.OR P0, PT, R19, RZ, !P0 ;  /* 0x000000ff1300720c */ /* 0x000fe40004702670 */
[----:B------:R-:W-:-:S11]  /*0800*/  LOP3.LUT R13, R4, 0x80000000, RZ, 0xc0, !PT ;  /* 0x80000000040d7812 */ /* 0x000fd600078ec0ff */
[----:B------:R-:W-:Y:S01]  /*0810*/  @P0 LOP3.LUT R2, R13, 0x7ff00000, RZ, 0xfc, !PT ;  /* 0x7ff000000d020812 */ /* 0x000fe200078efcff */
[----:B------:R-:W-:Y:S02]  /*0820*/  @!P0 IMAD.MOV.U32 R12, RZ, RZ, RZ ;  /* 0x000000ffff0c8224 */ /* 0x000fe400078e00ff */
[----:B------:R-:W-:Y:S02]  /*0830*/  @P0 IMAD.MOV.U32 R12, RZ, RZ, RZ ;  /* 0x000000ffff0c0224 */ /* 0x000fe400078e00ff */
[----:B------:R-:W-:Y:S01]  /*0840*/  @P0 IMAD.MOV.U32 R13, RZ, RZ, R2 ;  /* 0x000000ffff0d0224 */ /* 0x000fe200078e0002 */
[----:B------:R-:W-:Y:S06]  /*0850*/  BRA `(.L_x_11) ;  /* 0x0000000000087947 */ /* 0x000fec0003800000 */
.L_x_12:
[----:B------:R-:W-:Y:S02]  /*0860*/  LOP3.LUT R13, R5, 0x80000, RZ, 0xfc, !PT ;  /* 0x00080000050d7812 */ /* 0x000fe400078efcff */
[----:B------:R-:W-:-:S07]  /*0870*/  MOV R12, R4 ;  /* 0x00000004000c7202 */ /* 0x000fce0000000f00 */
.L_x_11:
[----:B------:R-:W-:Y:S05]  /*0880*/  BSYNC.RECONVERGENT B1 ;  /* 0x0000000000017941 */ /* 0x000fea0003800200 */
.L_x_9:
[----:B------:R-:W-:Y:S02]  /*0890*/  IMAD.MOV.U32 R7, RZ, RZ, 0x0 ;  /* 0x00000000ff077424 */ /* 0x000fe400078e00ff */
[----:B------:R-:W-:Y:S02]  /*08a0*/  IMAD.MOV.U32 R2, RZ, RZ, R12 ;  /* 0x000000ffff027224 */ /* 0x000fe400078e000c */
[----:B------:R-:W-:Y:S01]  /*08b0*/  IMAD.MOV.U32 R3, RZ, RZ, R13 ;  /* 0x000000ffff037224 */ /* 0x000fe200078e000d */
[----:B------:R-:W-:Y:S06]  /*08c0*/  RET.REL.NODEC R6 `(_Z16parallelSolverP1PfS_S_) ;  /* 0xfffffff406cc7950 */ /* 0x000fec0003c3ffff */
.L_x_13:
        /* <DEDUP_REMOVED lines=11> */
.L_x_26:


//--------------------- .nv.shared.reserved.0     --------------------------
	.section	.nv.shared.reserved.0,"aw",@nobits
	.weak		__nv_reservedSMEM_offset_0_alias
	.size		__nv_reservedSMEM_offset_0_alias, 0, 64
	.other		__nv_reservedSMEM_offset_0_alias,@"STO_CUDA_RESERVED_SHARED STV_DEFAULT"
__nv_reservedSMEM_offset_0_alias:
	.zero		0
	.zero		64


//--------------------- .nv.constant0._Z16parallelSolverP3Pf --------------------------
	.section	.nv.constant0._Z16parallelSolverP3Pf,"a",@progbits
	.sectionflags	@""
	.align	4
.nv.constant0._Z16parallelSolverP3Pf:
	.zero		904


//--------------------- .nv.constant0._Z16parallelSolverP2Pf --------------------------
	.section	.nv.constant0._Z16parallelSolverP2Pf,"a",@progbits
	.sectionflags	@""
	.align	4
.nv.constant0._Z16parallelSolverP2Pf:
	.zero		904


//--------------------- .nv.constant0._Z16parallelSolverP1PfS_S_ --------------------------
	.section	.nv.constant0._Z16parallelSolverP1PfS_S_,"a",@progbits
	.sectionflags	@""
	.align	4
.nv.constant0._Z16parallelSolverP1PfS_S_:
	.zero		920


//--------------------- SYMBOLS --------------------------

	.type		.nv.reservedSmem.offset0,@object
	.size		.nv.reservedSmem.offset0,0x4
